//
// Generated by NVIDIA NVVM Compiler
//
// Compiler Build ID: CL-36424714
// Cuda compilation tools, release 13.0, V13.0.88
// Based on NVVM 20.0.0
//

.version 9.0
.target sm_100
.address_size 64

	// .globl	_Z18multiply_by_factorPii

.visible .entry _Z18multiply_by_factorPii(
	.param .u64 .ptr .align 1 _Z18multiply_by_factorPii_param_0,
	.param .u32 _Z18multiply_by_factorPii_param_1
)
{
	.reg .b32 	%r<8>;
	.reg .b64 	%rd<5>;

	ld.param.u64 	%rd1, [_Z18multiply_by_factorPii_param_0];
	ld.param.u32 	%r1, [_Z18multiply_by_factorPii_param_1];
	cvta.to.global.u64 	%rd2, %rd1;
	mov.u32 	%r2, %tid.x;
	mov.u32 	%r3, %ctaid.x;
	mov.u32 	%r4, %ntid.x;
	mad.lo.s32 	%r5, %r3, %r4, %r2;
	mul.wide.s32 	%rd3, %r5, 4;
	add.s64 	%rd4, %rd2, %rd3;
	ld.global.u32 	%r6, [%rd4];
	mul.lo.s32 	%r7, %r6, %r1;
	st.global.u32 	[%rd4], %r7;
	ret;

}


// ===== COMPILED SASS (sm_100) =====

	.target	sm_100

	.elftype	@"ET_EXEC"


//--------------------- .note.nv.tkinfo           --------------------------
	.section	.note.nv.tkinfo,"",@"SHT_NOTE"
	.sectionflags	@"SHF_NOTE_NV_TKINFO"
	.tkinfo
        /*0018*/ 	.word	0x00000002
        /*0030*/ 	.string	""
        /*0030*/ 	.string	"ptxas"
        /*0030*/ 	.string	"Cuda compilation tools, release 13.0, V13.0.88"
        /*0030*/ 	.string	"Build cuda_13.0.r13.0/compiler.36424714_0"
        /*0030*/ 	.string	"-arch sm_100 -m 64 "



//--------------------- .note.nv.cuinfo           --------------------------
	.section	.note.nv.cuinfo,"",@"SHT_NOTE"
	.sectionflags	@"SHF_NOTE_NV_CUINFO"
        /*0018*/ 	.short	0x0002
        /*001a*/ 	.short	0x0064
        /*001c*/ 	.short	0x0082
	.zero		2


//--------------------- .nv.info                  --------------------------
	.section	.nv.info,"",@"SHT_CUDA_INFO"
	.align	4


	//----- nvinfo : EIATTR_REGCOUNT
	.align		4
        /*0000*/ 	.byte	0x04, 0x2f
        /*0002*/ 	.short	(.L_1 - .L_0)
	.align		4
.L_0:
        /*0004*/ 	.word	index@(_Z18multiply_by_factorPii)
        /*0008*/ 	.word	0x00000008


	//----- nvinfo : EIATTR_FRAME_SIZE
	.align		4
.L_1:
        /*000c*/ 	.byte	0x04, 0x11
        /*000e*/ 	.short	(.L_3 - .L_2)
	.align		4
.L_2:
        /*0010*/ 	.word	index@(_Z18multiply_by_factorPii)
        /*0014*/ 	.word	0x00000000


	//----- nvinfo : EIATTR_MIN_STACK_SIZE
	.align		4
.L_3:
        /*0018*/ 	.byte	0x04, 0x12
        /*001a*/ 	.short	(.L_5 - .L_4)
	.align		4
.L_4:
        /*001c*/ 	.word	index@(_Z18multiply_by_factorPii)
        /*0020*/ 	.word	0x00000000
.L_5:


//--------------------- .nv.compat                --------------------------
	.section	.nv.compat,"",@"SHT_CUDA_COMPAT_INFO"
	.align	4
        /*0000*/ 	.byte	0x02, 0x09, 0x00, 0x00, 0x02, 0x02, 0x01, 0x00, 0x02, 0x05, 0x05, 0x00, 0x03, 0x07, 0x01, 0x01
        /*0010*/ 	.byte	0x02, 0x03, 0x00, 0x00, 0x02, 0x06, 0x01, 0x00, 0x04, 0x0b, 0x08, 0x00, 0x09, 0x00, 0x00, 0x00
        /*0020*/ 	.byte	0x00, 0x00, 0x00, 0x00


//--------------------- .nv.info._Z18multiply_by_factorPii --------------------------
	.section	.nv.info._Z18multiply_by_factorPii,"",@"SHT_CUDA_INFO"
	.sectionflags	@""
	.align	4


	//----- nvinfo : EIATTR_CUDA_API_VERSION
	.align		4
        /*0000*/ 	.byte	0x04, 0x37
        /*0002*/ 	.short	(.L_7 - .L_6)
.L_6:
        /*0004*/ 	.word	0x00000082


	//----- nvinfo : EIATTR_KPARAM_INFO
	.align		4
.L_7:
        /*0008*/ 	.byte	0x04, 0x17
        /*000a*/ 	.short	(.L_9 - .L_8)
.L_8:
        /*000c*/ 	.word	0x00000000
        /*0010*/ 	.short	0x0001
        /*0012*/ 	.short	0x0008
        /*0014*/ 	.byte	0x00, 0xf0, 0x11, 0x00


	//----- nvinfo : EIATTR_KPARAM_INFO
	.align		4
.L_9:
        /*0018*/ 	.byte	0x04, 0x17
        /*001a*/ 	.short	(.L_11 - .L_10)
.L_10:
        /*001c*/ 	.word	0x00000000
        /*0020*/ 	.short	0x0000
        /*0022*/ 	.short	0x0000
        /*0024*/ 	.byte	0x00, 0xf5, 0x21, 0x00


	//----- nvinfo : EIATTR_SPARSE_MMA_MASK
	.align		4
.L_11:
        /*0028*/ 	.byte	0x03, 0x50
        /*002a*/ 	.short	0x0000


	//----- nvinfo : EIATTR_MAXREG_COUNT
	.align		4
        /*002c*/ 	.byte	0x03, 0x1b
        /*002e*/ 	.short	0x00ff


	//----- nvinfo : EIATTR_MERCURY_ISA_VERSION
	.align		4
        /*0030*/ 	.byte	0x03, 0x5f
        /*0032*/ 	.short	0x0101


	//----- nvinfo : EIATTR_VRC_CTA_INIT_COUNT
	.align		4
        /*0034*/ 	.byte	0x02, 0x4a
	.zero		1
	.zero		1


	//----- nvinfo : EIATTR_EXIT_INSTR_OFFSETS
	.align		4
        /*0038*/ 	.byte	0x04, 0x1c
        /*003a*/ 	.short	(.L_13 - .L_12)


	//   ....[0]....
.L_12:
        /*003c*/ 	.word	0x000000c0


	//----- nvinfo : EIATTR_CBANK_PARAM_SIZE
	.align		4
.L_13:
        /*0040*/ 	.byte	0x03, 0x19
        /*0042*/ 	.short	0x000c


	//----- nvinfo : EIATTR_PARAM_CBANK
	.align		4
        /*0044*/ 	.byte	0x04, 0x0a
        /*0046*/ 	.short	(.L_15 - .L_14)
	.align		4
.L_14:
        /*0048*/ 	.word	index@(.nv.constant0._Z18multiply_by_factorPii)
        /*004c*/ 	.short	0x0380
        /*004e*/ 	.short	0x000c


	//----- nvinfo : EIATTR_SW_WAR
	.align		4
.L_15:
        /*0050*/ 	.byte	0x04, 0x36
        /*0052*/ 	.short	(.L_17 - .L_16)
.L_16:
        /*0054*/ 	.word	0x00000008
.L_17:


//--------------------- .nv.callgraph             --------------------------
	.section	.nv.callgraph,"",@"SHT_CUDA_CALLGRAPH"
	.align	4
	.sectionentsize	8
	.align		4
        /*0000*/ 	.word	0x00000000
	.align		4
        /*0004*/ 	.word	0xffffffff
	.align		4
        /*0008*/ 	.word	0x00000000
	.align		4
        /*000c*/ 	.word	0xfffffffe
	.align		4
        /*0010*/ 	.word	0x00000000
	.align		4
        /*0014*/ 	.word	0xfffffffd
	.align		4
        /*0018*/ 	.word	0x00000000
	.align		4
        /*001c*/ 	.word	0xfffffffc


//--------------------- .text._Z18multiply_by_factorPii --------------------------
	.section	.text._Z18multiply_by_factorPii,"ax",@progbits
	.align	128
        .global         _Z18multiply_by_factorPii
        .type           _Z18multiply_by_factorPii,@function
        .size           _Z18multiply_by_factorPii,(.L_x_1 - _Z18multiply_by_factorPii)
        .other          _Z18multiply_by_factorPii,@"STO_CUDA_ENTRY STV_DEFAULT"
_Z18multiply_by_factorPii:
.text._Z18multiply_by_factorPii:
[----:B------:R-:W-:Y:S01]  /*0000*/  LDC R1, c[0x0][0x37c] ;  /* 0x0000df00ff017b82 */ /* 0x000fe20000000800 */
[----:B------:R-:W0:Y:S07]  /*0010*/  S2R R5, SR_TID.X ;  /* 0x0000000000057919 */ /* 0x000e2e0000002100 */
[----:B------:R-:W0:Y:S01]  /*0020*/  S2UR UR6, SR_CTAID.X ;  /* 0x00000000000679c3 */ /* 0x000e220000002500 */
[----:B------:R-:W1:Y:S07]  /*0030*/  LDCU.64 UR4, c[0x0][0x358] ;  /* 0x00006b00ff0477ac */ /* 0x000e6e0008000a00 */
[----:B------:R-:W0:Y:S08]  /*0040*/  LDC R0, c[0x0][0x360] ;  /* 0x0000d800ff007b82 */ /* 0x000e300000000800 */
[----:B------:R-:W2:Y:S01]  /*0050*/  LDC.64 R2, c[0x0][0x380] ;  /* 0x0000e000ff027b82 */ /* 0x000ea20000000a00 */
[----:B0-----:R-:W-:Y:S01]  /*0060*/  IMAD R5, R0, UR6, R5 ;  /* 0x0000000600057c24 */ /* 0x001fe2000f8e0205 */
[----:B------:R-:W0:Y:S03]  /*0070*/  LDCU UR6, c[0x0][0x388] ;  /* 0x00007100ff0677ac */ /* 0x000e260008000800 */
[----:B--2---:R-:W-:-:S05]  /*0080*/  IMAD.WIDE R2, R5, 0x4, R2 ;  /* 0x0000000405027825 */ /* 0x004fca00078e0202 */
[----:B-1----:R-:W0:Y:S02]  /*0090*/  LDG.E R0, desc[UR4][R2.64] ;  /* 0x0000000402007981 */ /* 0x002e24000c1e1900 */
[----:B0-----:R-:W-:-:S05]  /*00a0*/  IMAD R5, R0, UR6, RZ ;  /* 0x0000000600057c24 */ /* 0x001fca000f8e02ff */
[----:B------:R-:W-:Y:S01]  /*00b0*/  STG.E desc[UR4][R2.64], R5 ;  /* 0x0000000502007986 */ /* 0x000fe2000c101904 */
[----:B------:R-:W-:Y:S05]  /*00c0*/  EXIT ;  /* 0x000000000000794d */ /* 0x000fea0003800000 */
.L_x_0:
[----:B------:R-:W-:-:S00]  /*00d0*/  BRA `(.L_x_0) ;  /* 0xfffffffc00fc7947 */ /* 0x000fc0000383ffff */
[----:B------:R-:W-:-:S00]  /*00e0*/  NOP ;  /* 0x0000000000007918 */ /* 0x000fc00000000000 */
        /* <DEDUP_REMOVED lines=9> */
.L_x_1:


//--------------------- .nv.shared.reserved.0     --------------------------
	.section	.nv.shared.reserved.0,"aw",@nobits
	.weak		__nv_reservedSMEM_offset_0_alias
	.size		__nv_reservedSMEM_offset_0_alias, 0, 64
	.other		__nv_reservedSMEM_offset_0_alias,@"STO_CUDA_RESERVED_SHARED STV_DEFAULT"
__nv_reservedSMEM_offset_0_alias:
	.zero		0
	.zero		64


//--------------------- .nv.constant0._Z18multiply_by_factorPii --------------------------
	.section	.nv.constant0._Z18multiply_by_factorPii,"a",@progbits
	.sectionflags	@""
	.align	4
.nv.constant0._Z18multiply_by_factorPii:
	.zero		908


//--------------------- SYMBOLS --------------------------

	.type		.nv.reservedSmem.offset0,@object
	.size		.nv.reservedSmem.offset0,0x4
